//
// Generated by NVIDIA NVVM Compiler
//
// Compiler Build ID: CL-36424714
// Cuda compilation tools, release 13.0, V13.0.88
// Based on NVVM 20.0.0
//

.version 9.0
.target sm_100
.address_size 64

	// .globl	_Z4mmqrPfii

.visible .entry _Z4mmqrPfii(
	.param .u64 .ptr .align 1 _Z4mmqrPfii_param_0,
	.param .u32 _Z4mmqrPfii_param_1,
	.param .u32 _Z4mmqrPfii_param_2
)
{


	ret;

}


// ===== COMPILED SASS (sm_100) =====

	.target	sm_100

	.elftype	@"ET_EXEC"


//--------------------- .note.nv.tkinfo           --------------------------
	.section	.note.nv.tkinfo,"",@"SHT_NOTE"
	.sectionflags	@"SHF_NOTE_NV_TKINFO"
	.tkinfo
        /*0018*/ 	.word	0x00000002
        /*0030*/ 	.string	""
        /*0030*/ 	.string	"ptxas"
        /*0030*/ 	.string	"Cuda compilation tools, release 13.0, V13.0.88"
        /*0030*/ 	.string	"Build cuda_13.0.r13.0/compiler.36424714_0"
        /*0030*/ 	.string	"-arch sm_100 -m 64 "



//--------------------- .note.nv.cuinfo           --------------------------
	.section	.note.nv.cuinfo,"",@"SHT_NOTE"
	.sectionflags	@"SHF_NOTE_NV_CUINFO"
        /*0018*/ 	.short	0x0002
        /*001a*/ 	.short	0x0064
        /*001c*/ 	.short	0x0082
	.zero		2


//--------------------- .nv.info                  --------------------------
	.section	.nv.info,"",@"SHT_CUDA_INFO"
	.align	4


	//----- nvinfo : EIATTR_REGCOUNT
	.align		4
        /*0000*/ 	.byte	0x04, 0x2f
        /*0002*/ 	.short	(.L_1 - .L_0)
	.align		4
.L_0:
        /*0004*/ 	.word	index@(_Z4mmqrPfii)
        /*0008*/ 	.word	0x00000004


	//----- nvinfo : EIATTR_FRAME_SIZE
	.align		4
.L_1:
        /*000c*/ 	.byte	0x04, 0x11
        /*000e*/ 	.short	(.L_3 - .L_2)
	.align		4
.L_2:
        /*0010*/ 	.word	index@(_Z4mmqrPfii)
        /*0014*/ 	.word	0x00000000


	//----- nvinfo : EIATTR_MIN_STACK_SIZE
	.align		4
.L_3:
        /*0018*/ 	.byte	0x04, 0x12
        /*001a*/ 	.short	(.L_5 - .L_4)
	.align		4
.L_4:
        /*001c*/ 	.word	index@(_Z4mmqrPfii)
        /*0020*/ 	.word	0x00000000
.L_5:


//--------------------- .nv.compat                --------------------------
	.section	.nv.compat,"",@"SHT_CUDA_COMPAT_INFO"
	.align	4
        /*0000*/ 	.byte	0x02, 0x09, 0x00, 0x00, 0x02, 0x02, 0x01, 0x00, 0x02, 0x05, 0x05, 0x00, 0x03, 0x07, 0x01, 0x01
        /*0010*/ 	.byte	0x02, 0x03, 0x00, 0x00, 0x02, 0x06, 0x01, 0x00, 0x04, 0x0b, 0x08, 0x00, 0x09, 0x00, 0x00, 0x00
        /*0020*/ 	.byte	0x00, 0x00, 0x00, 0x00


//--------------------- .nv.info._Z4mmqrPfii      --------------------------
	.section	.nv.info._Z4mmqrPfii,"",@"SHT_CUDA_INFO"
	.sectionflags	@""
	.align	4


	//----- nvinfo : EIATTR_CUDA_API_VERSION
	.align		4
        /*0000*/ 	.byte	0x04, 0x37
        /*0002*/ 	.short	(.L_7 - .L_6)
.L_6:
        /*0004*/ 	.word	0x00000082


	//----- nvinfo : EIATTR_KPARAM_INFO
	.align		4
.L_7:
        /*0008*/ 	.byte	0x04, 0x17
        /*000a*/ 	.short	(.L_9 - .L_8)
.L_8:
        /*000c*/ 	.word	0x00000000
        /*0010*/ 	.short	0x0002
        /*0012*/ 	.short	0x000c
        /*0014*/ 	.byte	0x00, 0xf0, 0x11, 0x00


	//----- nvinfo : EIATTR_KPARAM_INFO
	.align		4
.L_9:
        /*0018*/ 	.byte	0x04, 0x17
        /*001a*/ 	.short	(.L_11 - .L_10)
.L_10:
        /*001c*/ 	.word	0x00000000
        /*0020*/ 	.short	0x0001
        /*0022*/ 	.short	0x0008
        /*0024*/ 	.byte	0x00, 0xf0, 0x11, 0x00


	//----- nvinfo : EIATTR_KPARAM_INFO
	.align		4
.L_11:
        /*0028*/ 	.byte	0x04, 0x17
        /*002a*/ 	.short	(.L_13 - .L_12)
.L_12:
        /*002c*/ 	.word	0x00000000
        /*0030*/ 	.short	0x0000
        /*0032*/ 	.short	0x0000
        /*0034*/ 	.byte	0x00, 0xf5, 0x21, 0x00


	//----- nvinfo : EIATTR_SPARSE_MMA_MASK
	.align		4
.L_13:
        /*0038*/ 	.byte	0x03, 0x50
        /*003a*/ 	.short	0x0000


	//----- nvinfo : EIATTR_MAXREG_COUNT
	.align		4
        /*003c*/ 	.byte	0x03, 0x1b
        /*003e*/ 	.short	0x00ff


	//----- nvinfo : EIATTR_MERCURY_ISA_VERSION
	.align		4
        /*0040*/ 	.byte	0x03, 0x5f
        /*0042*/ 	.short	0x0101


	//----- nvinfo : EIATTR_VRC_CTA_INIT_COUNT
	.align		4
        /*0044*/ 	.byte	0x02, 0x4a
	.zero		1
	.zero		1


	//----- nvinfo : EIATTR_EXIT_INSTR_OFFSETS
	.align		4
        /*0048*/ 	.byte	0x04, 0x1c
        /*004a*/ 	.short	(.L_15 - .L_14)


	//   ....[0]....
.L_14:
        /*004c*/ 	.word	0x00000010


	//----- nvinfo : EIATTR_CBANK_PARAM_SIZE
	.align		4
.L_15:
        /*0050*/ 	.byte	0x03, 0x19
        /*0052*/ 	.short	0x0010


	//----- nvinfo : EIATTR_PARAM_CBANK
	.align		4
        /*0054*/ 	.byte	0x04, 0x0a
        /*0056*/ 	.short	(.L_17 - .L_16)
	.align		4
.L_16:
        /*0058*/ 	.word	index@(.nv.constant0._Z4mmqrPfii)
        /*005c*/ 	.short	0x0380
        /*005e*/ 	.short	0x0010


	//----- nvinfo : EIATTR_SW_WAR
	.align		4
.L_17:
        /*0060*/ 	.byte	0x04, 0x36
        /*0062*/ 	.short	(.L_19 - .L_18)
.L_18:
        /*0064*/ 	.word	0x00000008
.L_19:


//--------------------- .nv.callgraph             --------------------------
	.section	.nv.callgraph,"",@"SHT_CUDA_CALLGRAPH"
	.align	4
	.sectionentsize	8
	.align		4
        /*0000*/ 	.word	0x00000000
	.align		4
        /*0004*/ 	.word	0xffffffff
	.align		4
        /*0008*/ 	.word	0x00000000
	.align		4
        /*000c*/ 	.word	0xfffffffe
	.align		4
        /*0010*/ 	.word	0x00000000
	.align		4
        /*0014*/ 	.word	0xfffffffd
	.align		4
        /*0018*/ 	.word	0x00000000
	.align		4
        /*001c*/ 	.word	0xfffffffc


//--------------------- .text._Z4mmqrPfii         --------------------------
	.section	.text._Z4mmqrPfii,"ax",@progbits
	.align	128
        .global         _Z4mmqrPfii
        .type           _Z4mmqrPfii,@function
        .size           _Z4mmqrPfii,(.L_x_1 - _Z4mmqrPfii)
        .other          _Z4mmqrPfii,@"STO_CUDA_ENTRY STV_DEFAULT"
_Z4mmqrPfii:
.text._Z4mmqrPfii:
[----:B------:R-:W-:Y:S01]  /*0000*/  LDC R1, c[0x0][0x37c] ;  /* 0x0000df00ff017b82 */ /* 0x000fe20000000800 */
[----:B------:R-:W-:Y:S05]  /*0010*/  EXIT ;  /* 0x000000000000794d */ /* 0x000fea0003800000 */
.L_x_0:
[----:B------:R-:W-:-:S00]  /*0020*/  BRA `(.L_x_0) ;  /* 0xfffffffc00fc7947 */ /* 0x000fc0000383ffff */
[----:B------:R-:W-:-:S00]  /*0030*/  NOP ;  /* 0x0000000000007918 */ /* 0x000fc00000000000 */
        /* <DEDUP_REMOVED lines=12> */
.L_x_1:


//--------------------- .nv.shared.reserved.0     --------------------------
	.section	.nv.shared.reserved.0,"aw",@nobits
	.weak		__nv_reservedSMEM_offset_0_alias
	.size		__nv_reservedSMEM_offset_0_alias, 0, 64
	.other		__nv_reservedSMEM_offset_0_alias,@"STO_CUDA_RESERVED_SHARED STV_DEFAULT"
__nv_reservedSMEM_offset_0_alias:
	.zero		0
	.zero		64


//--------------------- .nv.constant0._Z4mmqrPfii --------------------------
	.section	.nv.constant0._Z4mmqrPfii,"a",@progbits
	.sectionflags	@""
	.align	4
.nv.constant0._Z4mmqrPfii:
	.zero		912


//--------------------- SYMBOLS --------------------------

	.type		.nv.reservedSmem.offset0,@object
	.size		.nv.reservedSmem.offset0,0x4
